//
// Generated by NVIDIA NVVM Compiler
//
// Compiler Build ID: CL-36424714
// Cuda compilation tools, release 13.0, V13.0.88
// Based on NVVM 20.0.0
//

.version 9.0
.target sm_100
.address_size 64

	// .globl	_Z9maxKernelPdPKdS1_i

.visible .entry _Z9maxKernelPdPKdS1_i(
	.param .u64 .ptr .align 1 _Z9maxKernelPdPKdS1_i_param_0,
	.param .u64 .ptr .align 1 _Z9maxKernelPdPKdS1_i_param_1,
	.param .u64 .ptr .align 1 _Z9maxKernelPdPKdS1_i_param_2,
	.param .u32 _Z9maxKernelPdPKdS1_i_param_3
)
{
	.reg .pred 	%p<3>;
	.reg .b32 	%r<6>;
	.reg .b64 	%rd<14>;
	.reg .b64 	%fd<3>;

	ld.param.u64 	%rd4, [_Z9maxKernelPdPKdS1_i_param_0];
	ld.param.u64 	%rd2, [_Z9maxKernelPdPKdS1_i_param_1];
	ld.param.u64 	%rd3, [_Z9maxKernelPdPKdS1_i_param_2];
	ld.param.u32 	%r2, [_Z9maxKernelPdPKdS1_i_param_3];
	cvta.to.global.u64 	%rd1, %rd4;
	mov.u32 	%r3, %ctaid.x;
	mov.u32 	%r4, %ntid.x;
	mov.u32 	%r5, %tid.x;
	mad.lo.s32 	%r1, %r3, %r4, %r5;
	setp.ge.s32 	%p1, %r1, %r2;
	@%p1 bra 	$L__BB0_4;
	cvta.to.global.u64 	%rd5, %rd2;
	cvta.to.global.u64 	%rd6, %rd3;
	mul.wide.s32 	%rd7, %r1, 8;
	add.s64 	%rd8, %rd5, %rd7;
	ld.global.f64 	%fd1, [%rd8];
	add.s64 	%rd9, %rd6, %rd7;
	ld.global.f64 	%fd2, [%rd9];
	setp.leu.f64 	%p2, %fd1, %fd2;
	@%p2 bra 	$L__BB0_3;
	add.s64 	%rd13, %rd1, %rd7;
	st.global.f64 	[%rd13], %fd1;
	bra.uni 	$L__BB0_4;
$L__BB0_3:
	add.s64 	%rd11, %rd1, %rd7;
	st.global.f64 	[%rd11], %fd2;
$L__BB0_4:
	ret;

}


// ===== COMPILED SASS (sm_100) =====

	.target	sm_100

	.elftype	@"ET_EXEC"


//--------------------- .note.nv.tkinfo           --------------------------
	.section	.note.nv.tkinfo,"",@"SHT_NOTE"
	.sectionflags	@"SHF_NOTE_NV_TKINFO"
	.tkinfo
        /*0018*/ 	.word	0x00000002
        /*0030*/ 	.string	""
        /*0030*/ 	.string	"ptxas"
        /*0030*/ 	.string	"Cuda compilation tools, release 13.0, V13.0.88"
        /*0030*/ 	.string	"Build cuda_13.0.r13.0/compiler.36424714_0"
        /*0030*/ 	.string	"-arch sm_100 -m 64 "



//--------------------- .note.nv.cuinfo           --------------------------
	.section	.note.nv.cuinfo,"",@"SHT_NOTE"
	.sectionflags	@"SHF_NOTE_NV_CUINFO"
        /*0018*/ 	.short	0x0002
        /*001a*/ 	.short	0x0064
        /*001c*/ 	.short	0x0082
	.zero		2


//--------------------- .nv.info                  --------------------------
	.section	.nv.info,"",@"SHT_CUDA_INFO"
	.align	4


	//----- nvinfo : EIATTR_REGCOUNT
	.align		4
        /*0000*/ 	.byte	0x04, 0x2f
        /*0002*/ 	.short	(.L_1 - .L_0)
	.align		4
.L_0:
        /*0004*/ 	.word	index@(_Z9maxKernelPdPKdS1_i)
        /*0008*/ 	.word	0x0000000c


	//----- nvinfo : EIATTR_FRAME_SIZE
	.align		4
.L_1:
        /*000c*/ 	.byte	0x04, 0x11
        /*000e*/ 	.short	(.L_3 - .L_2)
	.align		4
.L_2:
        /*0010*/ 	.word	index@(_Z9maxKernelPdPKdS1_i)
        /*0014*/ 	.word	0x00000000


	//----- nvinfo : EIATTR_MIN_STACK_SIZE
	.align		4
.L_3:
        /*0018*/ 	.byte	0x04, 0x12
        /*001a*/ 	.short	(.L_5 - .L_4)
	.align		4
.L_4:
        /*001c*/ 	.word	index@(_Z9maxKernelPdPKdS1_i)
        /*0020*/ 	.word	0x00000000
.L_5:


//--------------------- .nv.compat                --------------------------
	.section	.nv.compat,"",@"SHT_CUDA_COMPAT_INFO"
	.align	4
        /*0000*/ 	.byte	0x02, 0x09, 0x00, 0x00, 0x02, 0x02, 0x01, 0x00, 0x02, 0x05, 0x05, 0x00, 0x03, 0x07, 0x01, 0x01
        /*0010*/ 	.byte	0x02, 0x03, 0x00, 0x00, 0x02, 0x06, 0x01, 0x00, 0x04, 0x0b, 0x08, 0x00, 0x01, 0x00, 0x00, 0x00
        /*0020*/ 	.byte	0x00, 0x00, 0x00, 0x00


//--------------------- .nv.info._Z9maxKernelPdPKdS1_i --------------------------
	.section	.nv.info._Z9maxKernelPdPKdS1_i,"",@"SHT_CUDA_INFO"
	.sectionflags	@""
	.align	4


	//----- nvinfo : EIATTR_CUDA_API_VERSION
	.align		4
        /*0000*/ 	.byte	0x04, 0x37
        /*0002*/ 	.short	(.L_7 - .L_6)
.L_6:
        /*0004*/ 	.word	0x00000082


	//----- nvinfo : EIATTR_KPARAM_INFO
	.align		4
.L_7:
        /*0008*/ 	.byte	0x04, 0x17
        /*000a*/ 	.short	(.L_9 - .L_8)
.L_8:
        /*000c*/ 	.word	0x00000000
        /*0010*/ 	.short	0x0003
        /*0012*/ 	.short	0x0018
        /*0014*/ 	.byte	0x00, 0xf0, 0x11, 0x00


	//----- nvinfo : EIATTR_KPARAM_INFO
	.align		4
.L_9:
        /*0018*/ 	.byte	0x04, 0x17
        /*001a*/ 	.short	(.L_11 - .L_10)
.L_10:
        /*001c*/ 	.word	0x00000000
        /*0020*/ 	.short	0x0002
        /*0022*/ 	.short	0x0010
        /*0024*/ 	.byte	0x00, 0xf5, 0x21, 0x00


	//----- nvinfo : EIATTR_KPARAM_INFO
	.align		4
.L_11:
        /*0028*/ 	.byte	0x04, 0x17
        /*002a*/ 	.short	(.L_13 - .L_12)
.L_12:
        /*002c*/ 	.word	0x00000000
        /*0030*/ 	.short	0x0001
        /*0032*/ 	.short	0x0008
        /*0034*/ 	.byte	0x00, 0xf5, 0x21, 0x00


	//----- nvinfo : EIATTR_KPARAM_INFO
	.align		4
.L_13:
        /*0038*/ 	.byte	0x04, 0x17
        /*003a*/ 	.short	(.L_15 - .L_14)
.L_14:
        /*003c*/ 	.word	0x00000000
        /*0040*/ 	.short	0x0000
        /*0042*/ 	.short	0x0000
        /*0044*/ 	.byte	0x00, 0xf5, 0x21, 0x00


	//----- nvinfo : EIATTR_SPARSE_MMA_MASK
	.align		4
.L_15:
        /*0048*/ 	.byte	0x03, 0x50
        /*004a*/ 	.short	0x0000


	//----- nvinfo : EIATTR_MAXREG_COUNT
	.align		4
        /*004c*/ 	.byte	0x03, 0x1b
        /*004e*/ 	.short	0x00ff


	//----- nvinfo : EIATTR_MERCURY_ISA_VERSION
	.align		4
        /*0050*/ 	.byte	0x03, 0x5f
        /*0052*/ 	.short	0x0101


	//----- nvinfo : EIATTR_VRC_CTA_INIT_COUNT
	.align		4
        /*0054*/ 	.byte	0x02, 0x4a
	.zero		1
	.zero		1


	//----- nvinfo : EIATTR_EXIT_INSTR_OFFSETS
	.align		4
        /*0058*/ 	.byte	0x04, 0x1c
        /*005a*/ 	.short	(.L_17 - .L_16)


	//   ....[0]....
.L_16:
        /*005c*/ 	.word	0x00000070


	//   ....[1]....
        /*0060*/ 	.word	0x00000130


	//   ....[2]....
        /*0064*/ 	.word	0x00000170


	//----- nvinfo : EIATTR_CBANK_PARAM_SIZE
	.align		4
.L_17:
        /*0068*/ 	.byte	0x03, 0x19
        /*006a*/ 	.short	0x001c


	//----- nvinfo : EIATTR_PARAM_CBANK
	.align		4
        /*006c*/ 	.byte	0x04, 0x0a
        /*006e*/ 	.short	(.L_19 - .L_18)
	.align		4
.L_18:
        /*0070*/ 	.word	index@(.nv.constant0._Z9maxKernelPdPKdS1_i)
        /*0074*/ 	.short	0x0380
        /*0076*/ 	.short	0x001c


	//----- nvinfo : EIATTR_SW_WAR
	.align		4
.L_19:
        /*0078*/ 	.byte	0x04, 0x36
        /*007a*/ 	.short	(.L_21 - .L_20)
.L_20:
        /*007c*/ 	.word	0x00000008
.L_21:


//--------------------- .nv.callgraph             --------------------------
	.section	.nv.callgraph,"",@"SHT_CUDA_CALLGRAPH"
	.align	4
	.sectionentsize	8
	.align		4
        /*0000*/ 	.word	0x00000000
	.align		4
        /*0004*/ 	.word	0xffffffff
	.align		4
        /*0008*/ 	.word	0x00000000
	.align		4
        /*000c*/ 	.word	0xfffffffe
	.align		4
        /*0010*/ 	.word	0x00000000
	.align		4
        /*0014*/ 	.word	0xfffffffd
	.align		4
        /*0018*/ 	.word	0x00000000
	.align		4
        /*001c*/ 	.word	0xfffffffc


//--------------------- .text._Z9maxKernelPdPKdS1_i --------------------------
	.section	.text._Z9maxKernelPdPKdS1_i,"ax",@progbits
	.align	128
        .global         _Z9maxKernelPdPKdS1_i
        .type           _Z9maxKernelPdPKdS1_i,@function
        .size           _Z9maxKernelPdPKdS1_i,(.L_x_1 - _Z9maxKernelPdPKdS1_i)
        .other          _Z9maxKernelPdPKdS1_i,@"STO_CUDA_ENTRY STV_DEFAULT"
_Z9maxKernelPdPKdS1_i:
.text._Z9maxKernelPdPKdS1_i:
[----:B------:R-:W-:Y:S01]  /*0000*/  LDC R1, c[0x0][0x37c] ;  /* 0x0000df00ff017b82 */ /* 0x000fe20000000800 */
[----:B------:R-:W0:Y:S07]  /*0010*/  S2R R0, SR_TID.X ;  /* 0x0000000000007919 */ /* 0x000e2e0000002100 */
[----:B------:R-:W0:Y:S01]  /*0020*/  S2UR UR4, SR_CTAID.X ;  /* 0x00000000000479c3 */ /* 0x000e220000002500 */
[----:B------:R-:W1:Y:S07]  /*0030*/  LDCU UR5, c[0x0][0x398] ;  /* 0x00007300ff0577ac */ /* 0x000e6e0008000800 */
[----:B------:R-:W0:Y:S02]  /*0040*/  LDC R9, c[0x0][0x360] ;  /* 0x0000d800ff097b82 */ /* 0x000e240000000800 */
[----:B0-----:R-:W-:-:S05]  /*0050*/  IMAD R9, R9, UR4, R0 ;  /* 0x0000000409097c24 */ /* 0x001fca000f8e0200 */
[----:B-1----:R-:W-:-:S13]  /*0060*/  ISETP.GE.AND P0, PT, R9, UR5, PT ;  /* 0x0000000509007c0c */ /* 0x002fda000bf06270 */
[----:B------:R-:W-:Y:S05]  /*0070*/  @P0 EXIT ;  /* 0x000000000000094d */ /* 0x000fea0003800000 */
[----:B------:R-:W0:Y:S01]  /*0080*/  LDC.64 R2, c[0x0][0x388] ;  /* 0x0000e200ff027b82 */ /* 0x000e220000000a00 */
[----:B------:R-:W1:Y:S07]  /*0090*/  LDCU.64 UR4, c[0x0][0x358] ;  /* 0x00006b00ff0477ac */ /* 0x000e6e0008000a00 */
[----:B------:R-:W2:Y:S01]  /*00a0*/  LDC.64 R4, c[0x0][0x390] ;  /* 0x0000e400ff047b82 */ /* 0x000ea20000000a00 */
[----:B0-----:R-:W-:-:S06]  /*00b0*/  IMAD.WIDE R2, R9, 0x8, R2 ;  /* 0x0000000809027825 */ /* 0x001fcc00078e0202 */
[----:B-1----:R-:W3:Y:S01]  /*00c0*/  LDG.E.64 R2, desc[UR4][R2.64] ;  /* 0x0000000402027981 */ /* 0x002ee2000c1e1b00 */
[----:B--2---:R-:W-:-:S06]  /*00d0*/  IMAD.WIDE R4, R9, 0x8, R4 ;  /* 0x0000000809047825 */ /* 0x004fcc00078e0204 */
[----:B------:R-:W3:Y:S02]  /*00e0*/  LDG.E.64 R4, desc[UR4][R4.64] ;  /* 0x0000000404047981 */ /* 0x000ee4000c1e1b00 */
[----:B---3--:R-:W-:-:S14]  /*00f0*/  DSETP.GT.AND P0, PT, R2, R4, PT ;  /* 0x000000040200722a */ /* 0x008fdc0003f04000 */
[----:B------:R-:W0:Y:S02]  /*0100*/  @P0 LDC.64 R6, c[0x0][0x380] ;  /* 0x0000e000ff060b82 */ /* 0x000e240000000a00 */
[----:B0-----:R-:W-:-:S05]  /*0110*/  @P0 IMAD.WIDE R6, R9, 0x8, R6 ;  /* 0x0000000809060825 */ /* 0x001fca00078e0206 */
[----:B------:R0:W-:Y:S01]  /*0120*/  @P0 STG.E.64 desc[UR4][R6.64], R2 ;  /* 0x0000000206000986 */ /* 0x0001e2000c101b04 */
[----:B------:R-:W-:Y:S05]  /*0130*/  @P0 EXIT ;  /* 0x000000000000094d */ /* 0x000fea0003800000 */
[----:B0-----:R-:W0:Y:S02]  /*0140*/  LDC.64 R2, c[0x0][0x380] ;  /* 0x0000e000ff027b82 */ /* 0x001e240000000a00 */
[----:B0-----:R-:W-:-:S05]  /*0150*/  IMAD.WIDE R2, R9, 0x8, R2 ;  /* 0x0000000809027825 */ /* 0x001fca00078e0202 */
[----:B------:R-:W-:Y:S01]  /*0160*/  STG.E.64 desc[UR4][R2.64], R4 ;  /* 0x0000000402007986 */ /* 0x000fe2000c101b04 */
[----:B------:R-:W-:Y:S05]  /*0170*/  EXIT ;  /* 0x000000000000794d */ /* 0x000fea0003800000 */
.L_x_0:
[----:B------:R-:W-:-:S00]  /*0180*/  BRA `(.L_x_0) ;  /* 0xfffffffc00fc7947 */ /* 0x000fc0000383ffff */
[----:B------:R-:W-:-:S00]  /*0190*/  NOP ;  /* 0x0000000000007918 */ /* 0x000fc00000000000 */
        /* <DEDUP_REMOVED lines=14> */
.L_x_1:


//--------------------- .nv.shared.reserved.0     --------------------------
	.section	.nv.shared.reserved.0,"aw",@nobits
	.weak		__nv_reservedSMEM_offset_0_alias
	.size		__nv_reservedSMEM_offset_0_alias, 0, 64
	.other		__nv_reservedSMEM_offset_0_alias,@"STO_CUDA_RESERVED_SHARED STV_DEFAULT"
__nv_reservedSMEM_offset_0_alias:
	.zero		0
	.zero		64


//--------------------- .nv.constant0._Z9maxKernelPdPKdS1_i --------------------------
	.section	.nv.constant0._Z9maxKernelPdPKdS1_i,"a",@progbits
	.sectionflags	@""
	.align	4
.nv.constant0._Z9maxKernelPdPKdS1_i:
	.zero		924


//--------------------- SYMBOLS --------------------------

	.type		.nv.reservedSmem.offset0,@object
	.size		.nv.reservedSmem.offset0,0x4
